//
// Generated by NVIDIA NVVM Compiler
//
// Compiler Build ID: CL-36424714
// Cuda compilation tools, release 13.0, V13.0.88
// Based on NVVM 20.0.0
//

.version 9.0
.target sm_100
.address_size 64

	// .globl	_Z5SobelPhS_jjj
.global .align 4 .b8 mask[200] = {255, 255, 255, 255, 252, 255, 255, 255, 250, 255, 255, 255, 252, 255, 255, 255, 255, 255, 255, 255, 254, 255, 255, 255, 248, 255, 255, 255, 244, 255, 255, 255, 248, 255, 255, 255, 254, 255, 255, 255, 0, 0, 0, 0, 0, 0, 0, 0, 0, 0, 0, 0, 0, 0, 0, 0, 0, 0, 0, 0, 2, 0, 0, 0, 8, 0, 0, 0, 12, 0, 0, 0, 8, 0, 0, 0, 2, 0, 0, 0, 1, 0, 0, 0, 4, 0, 0, 0, 6, 0, 0, 0, 4, 0, 0, 0, 1, 0, 0, 0, 255, 255, 255, 255, 254, 255, 255, 255, 0, 0, 0, 0, 2, 0, 0, 0, 1, 0, 0, 0, 252, 255, 255, 255, 248, 255, 255, 255, 0, 0, 0, 0, 8, 0, 0, 0, 4, 0, 0, 0, 250, 255, 255, 255, 244, 255, 255, 255, 0, 0, 0, 0, 12, 0, 0, 0, 6, 0, 0, 0, 252, 255, 255, 255, 248, 255, 255, 255, 0, 0, 0, 0, 8, 0, 0, 0, 4, 0, 0, 0, 255, 255, 255, 255, 254, 255, 255, 255, 0, 0, 0, 0, 2, 0, 0, 0, 1};
// _ZZ5SobelPhS_jjjE6totalR has been demoted
// _ZZ5SobelPhS_jjjE6totalG has been demoted
// _ZZ5SobelPhS_jjjE6totalB has been demoted

.visible .entry _Z5SobelPhS_jjj(
	.param .u64 .ptr .align 1 _Z5SobelPhS_jjj_param_0,
	.param .u64 .ptr .align 1 _Z5SobelPhS_jjj_param_1,
	.param .u32 _Z5SobelPhS_jjj_param_2,
	.param .u32 _Z5SobelPhS_jjj_param_3,
	.param .u32 _Z5SobelPhS_jjj_param_4
)
{
	.reg .pred 	%p<35>;
	.reg .b32 	%r<100>;
	.reg .b64 	%rd<47>;
	.reg .b64 	%fd<89>;
	// demoted variable
	.shared .align 8 .b8 _ZZ5SobelPhS_jjjE6totalR[256];
	// demoted variable
	.shared .align 8 .b8 _ZZ5SobelPhS_jjjE6totalG[256];
	// demoted variable
	.shared .align 8 .b8 _ZZ5SobelPhS_jjjE6totalB[256];
	ld.param.u64 	%rd5, [_Z5SobelPhS_jjj_param_0];
	ld.param.u32 	%r16, [_Z5SobelPhS_jjj_param_3];
	ld.param.u32 	%r17, [_Z5SobelPhS_jjj_param_4];
	cvta.to.global.u64 	%rd1, %rd5;
	mov.u32 	%r19, %ntid.y;
	mov.u32 	%r20, %ntid.x;
	mul.lo.s32 	%r1, %r19, %r20;
	mov.u32 	%r21, %tid.x;
	mov.u32 	%r22, %tid.y;
	mov.u32 	%r23, %ctaid.y;
	mad.lo.s32 	%r2, %r23, %r19, %r22;
	mov.u32 	%r24, %ctaid.x;
	mad.lo.s32 	%r3, %r24, %r20, %r21;
	mov.u32 	%r25, %tid.z;
	mad.lo.s32 	%r26, %r22, %r20, %r21;
	mad.lo.s32 	%r4, %r1, %r25, %r26;
	mul.wide.u32 	%rd6, %r25, 100;
	mov.u64 	%rd7, mask;
	add.s64 	%rd2, %rd7, %rd6;
	add.s32 	%r5, %r3, -2;
	add.s32 	%r6, %r3, -1;
	setp.gt.s32 	%p6, %r3, 0;
	setp.lt.u32 	%p7, %r6, %r16;
	and.pred  	%p1, %p6, %p7;
	setp.gt.s32 	%p8, %r3, -1;
	setp.lt.u32 	%p9, %r3, %r16;
	and.pred  	%p2, %p8, %p9;
	add.s32 	%r7, %r3, 1;
	setp.gt.s32 	%p10, %r3, -2;
	setp.lt.u32 	%p11, %r7, %r16;
	and.pred  	%p3, %p10, %p11;
	add.s32 	%r8, %r3, 2;
	setp.gt.s32 	%p12, %r3, -3;
	setp.lt.u32 	%p13, %r8, %r16;
	and.pred  	%p4, %p12, %p13;
	mov.b32 	%r99, -2;
	mov.f64 	%fd76, 0d0000000000000000;
	mov.f64 	%fd75, %fd76;
	mov.f64 	%fd74, %fd76;
$L__BB0_1:
	ld.param.u32 	%r98, [_Z5SobelPhS_jjj_param_2];
	add.s32 	%r27, %r99, %r2;
	setp.gt.s32 	%p14, %r27, -1;
	setp.lt.u32 	%p15, %r27, %r98;
	and.pred  	%p5, %p14, %p15;
	mul.lo.s32 	%r10, %r27, %r16;
	mul.wide.s32 	%rd8, %r99, 4;
	add.s64 	%rd3, %rd2, %rd8;
	setp.gt.s32 	%p17, %r3, 1;
	setp.lt.u32 	%p18, %r5, %r16;
	and.pred  	%p19, %p17, %p18;
	and.pred  	%p20, %p19, %p5;
	not.pred 	%p21, %p20;
	@%p21 bra 	$L__BB0_3;
	add.s32 	%r28, %r5, %r10;
	mul.lo.s32 	%r29, %r28, %r17;
	add.s32 	%r30, %r29, 2;
	cvt.u64.u32 	%rd9, %r30;
	add.s64 	%rd10, %rd1, %rd9;
	ld.global.u8 	%r31, [%rd10];
	add.s32 	%r32, %r29, 1;
	cvt.u64.u32 	%rd11, %r32;
	add.s64 	%rd12, %rd1, %rd11;
	ld.global.u8 	%r33, [%rd12];
	cvt.u64.u32 	%rd13, %r29;
	add.s64 	%rd14, %rd1, %rd13;
	ld.global.u8 	%r34, [%rd14];
	ld.global.u32 	%r35, [%rd3+8];
	mul.lo.s32 	%r36, %r35, %r31;
	cvt.rn.f64.s32 	%fd35, %r36;
	add.f64 	%fd76, %fd76, %fd35;
	mul.lo.s32 	%r37, %r35, %r33;
	cvt.rn.f64.s32 	%fd36, %r37;
	add.f64 	%fd75, %fd75, %fd36;
	mul.lo.s32 	%r38, %r35, %r34;
	cvt.rn.f64.s32 	%fd37, %r38;
	add.f64 	%fd74, %fd74, %fd37;
$L__BB0_3:
	and.pred  	%p22, %p1, %p5;
	not.pred 	%p23, %p22;
	@%p23 bra 	$L__BB0_5;
	add.s32 	%r39, %r6, %r10;
	mul.lo.s32 	%r40, %r39, %r17;
	add.s32 	%r41, %r40, 2;
	cvt.u64.u32 	%rd15, %r41;
	add.s64 	%rd16, %rd1, %rd15;
	ld.global.u8 	%r42, [%rd16];
	add.s32 	%r43, %r40, 1;
	cvt.u64.u32 	%rd17, %r43;
	add.s64 	%rd18, %rd1, %rd17;
	ld.global.u8 	%r44, [%rd18];
	cvt.u64.u32 	%rd19, %r40;
	add.s64 	%rd20, %rd1, %rd19;
	ld.global.u8 	%r45, [%rd20];
	ld.global.u32 	%r46, [%rd3+28];
	mul.lo.s32 	%r47, %r46, %r42;
	cvt.rn.f64.s32 	%fd38, %r47;
	add.f64 	%fd76, %fd76, %fd38;
	mul.lo.s32 	%r48, %r46, %r44;
	cvt.rn.f64.s32 	%fd39, %r48;
	add.f64 	%fd75, %fd75, %fd39;
	mul.lo.s32 	%r49, %r46, %r45;
	cvt.rn.f64.s32 	%fd40, %r49;
	add.f64 	%fd74, %fd74, %fd40;
$L__BB0_5:
	and.pred  	%p24, %p2, %p5;
	not.pred 	%p25, %p24;
	@%p25 bra 	$L__BB0_7;
	add.s32 	%r50, %r3, %r10;
	mul.lo.s32 	%r51, %r50, %r17;
	add.s32 	%r52, %r51, 2;
	cvt.u64.u32 	%rd21, %r52;
	add.s64 	%rd22, %rd1, %rd21;
	ld.global.u8 	%r53, [%rd22];
	add.s32 	%r54, %r51, 1;
	cvt.u64.u32 	%rd23, %r54;
	add.s64 	%rd24, %rd1, %rd23;
	ld.global.u8 	%r55, [%rd24];
	cvt.u64.u32 	%rd25, %r51;
	add.s64 	%rd26, %rd1, %rd25;
	ld.global.u8 	%r56, [%rd26];
	ld.global.u32 	%r57, [%rd3+48];
	mul.lo.s32 	%r58, %r57, %r53;
	cvt.rn.f64.s32 	%fd41, %r58;
	add.f64 	%fd76, %fd76, %fd41;
	mul.lo.s32 	%r59, %r57, %r55;
	cvt.rn.f64.s32 	%fd42, %r59;
	add.f64 	%fd75, %fd75, %fd42;
	mul.lo.s32 	%r60, %r57, %r56;
	cvt.rn.f64.s32 	%fd43, %r60;
	add.f64 	%fd74, %fd74, %fd43;
$L__BB0_7:
	and.pred  	%p26, %p3, %p5;
	not.pred 	%p27, %p26;
	@%p27 bra 	$L__BB0_9;
	add.s32 	%r61, %r7, %r10;
	mul.lo.s32 	%r62, %r61, %r17;
	add.s32 	%r63, %r62, 2;
	cvt.u64.u32 	%rd27, %r63;
	add.s64 	%rd28, %rd1, %rd27;
	ld.global.u8 	%r64, [%rd28];
	add.s32 	%r65, %r62, 1;
	cvt.u64.u32 	%rd29, %r65;
	add.s64 	%rd30, %rd1, %rd29;
	ld.global.u8 	%r66, [%rd30];
	cvt.u64.u32 	%rd31, %r62;
	add.s64 	%rd32, %rd1, %rd31;
	ld.global.u8 	%r67, [%rd32];
	ld.global.u32 	%r68, [%rd3+68];
	mul.lo.s32 	%r69, %r68, %r64;
	cvt.rn.f64.s32 	%fd44, %r69;
	add.f64 	%fd76, %fd76, %fd44;
	mul.lo.s32 	%r70, %r68, %r66;
	cvt.rn.f64.s32 	%fd45, %r70;
	add.f64 	%fd75, %fd75, %fd45;
	mul.lo.s32 	%r71, %r68, %r67;
	cvt.rn.f64.s32 	%fd46, %r71;
	add.f64 	%fd74, %fd74, %fd46;
$L__BB0_9:
	and.pred  	%p28, %p4, %p5;
	not.pred 	%p29, %p28;
	@%p29 bra 	$L__BB0_11;
	add.s32 	%r72, %r8, %r10;
	mul.lo.s32 	%r73, %r72, %r17;
	add.s32 	%r74, %r73, 2;
	cvt.u64.u32 	%rd33, %r74;
	add.s64 	%rd34, %rd1, %rd33;
	ld.global.u8 	%r75, [%rd34];
	add.s32 	%r76, %r73, 1;
	cvt.u64.u32 	%rd35, %r76;
	add.s64 	%rd36, %rd1, %rd35;
	ld.global.u8 	%r77, [%rd36];
	cvt.u64.u32 	%rd37, %r73;
	add.s64 	%rd38, %rd1, %rd37;
	ld.global.u8 	%r78, [%rd38];
	ld.global.u32 	%r79, [%rd3+88];
	mul.lo.s32 	%r80, %r79, %r75;
	cvt.rn.f64.s32 	%fd47, %r80;
	add.f64 	%fd76, %fd76, %fd47;
	mul.lo.s32 	%r81, %r79, %r77;
	cvt.rn.f64.s32 	%fd48, %r81;
	add.f64 	%fd75, %fd75, %fd48;
	mul.lo.s32 	%r82, %r79, %r78;
	cvt.rn.f64.s32 	%fd49, %r82;
	add.f64 	%fd74, %fd74, %fd49;
$L__BB0_11:
	add.s32 	%r99, %r99, 1;
	setp.ne.s32 	%p30, %r99, 3;
	@%p30 bra 	$L__BB0_1;
	mul.f64 	%fd50, %fd76, %fd76;
	shl.b32 	%r83, %r4, 3;
	mov.u32 	%r84, _ZZ5SobelPhS_jjjE6totalR;
	add.s32 	%r12, %r84, %r83;
	st.shared.f64 	[%r12], %fd50;
	mul.f64 	%fd51, %fd75, %fd75;
	mov.u32 	%r85, _ZZ5SobelPhS_jjjE6totalG;
	add.s32 	%r13, %r85, %r83;
	st.shared.f64 	[%r13], %fd51;
	mul.f64 	%fd52, %fd74, %fd74;
	mov.u32 	%r86, _ZZ5SobelPhS_jjjE6totalB;
	add.s32 	%r14, %r86, %r83;
	st.shared.f64 	[%r14], %fd52;
	bar.sync 	0;
	setp.ge.u32 	%p31, %r4, %r1;
	@%p31 bra 	$L__BB0_14;
	ld.param.u64 	%rd46, [_Z5SobelPhS_jjj_param_1];
	cvta.to.global.u64 	%rd39, %rd46;
	shl.b32 	%r87, %r1, 3;
	add.s32 	%r88, %r12, %r87;
	ld.shared.f64 	%fd53, [%r88];
	ld.shared.f64 	%fd54, [%r12];
	add.f64 	%fd55, %fd53, %fd54;
	add.s32 	%r89, %r13, %r87;
	ld.shared.f64 	%fd56, [%r89];
	ld.shared.f64 	%fd57, [%r13];
	add.f64 	%fd58, %fd56, %fd57;
	add.s32 	%r90, %r14, %r87;
	ld.shared.f64 	%fd59, [%r90];
	ld.shared.f64 	%fd60, [%r14];
	add.f64 	%fd61, %fd59, %fd60;
	sqrt.rn.f64 	%fd62, %fd55;
	mul.f64 	%fd63, %fd62, 0d3FC0000000000000;
	st.shared.f64 	[%r12], %fd63;
	sqrt.rn.f64 	%fd64, %fd58;
	mul.f64 	%fd65, %fd64, 0d3FC0000000000000;
	st.shared.f64 	[%r13], %fd65;
	sqrt.rn.f64 	%fd66, %fd61;
	mul.f64 	%fd67, %fd66, 0d3FC0000000000000;
	st.shared.f64 	[%r14], %fd67;
	setp.gt.f64 	%p32, %fd63, 0d406FE00000000000;
	selp.f64 	%fd68, 0d406FE00000000000, %fd63, %p32;
	cvt.rzi.u32.f64 	%r91, %fd68;
	setp.gt.f64 	%p33, %fd65, 0d406FE00000000000;
	selp.f64 	%fd69, 0d406FE00000000000, %fd65, %p33;
	cvt.rzi.u32.f64 	%r92, %fd69;
	setp.gt.f64 	%p34, %fd67, 0d406FE00000000000;
	selp.f64 	%fd70, 0d406FE00000000000, %fd67, %p34;
	cvt.rzi.u32.f64 	%r93, %fd70;
	mad.lo.s32 	%r94, %r16, %r2, %r3;
	mul.lo.s32 	%r95, %r94, %r17;
	add.s32 	%r96, %r95, 2;
	cvt.u64.u32 	%rd40, %r96;
	add.s64 	%rd41, %rd39, %rd40;
	st.global.u8 	[%rd41], %r91;
	add.s32 	%r97, %r95, 1;
	cvt.u64.u32 	%rd42, %r97;
	add.s64 	%rd43, %rd39, %rd42;
	st.global.u8 	[%rd43], %r92;
	cvt.u64.u32 	%rd44, %r95;
	add.s64 	%rd45, %rd39, %rd44;
	st.global.u8 	[%rd45], %r93;
$L__BB0_14:
	ret;

}


// ===== COMPILED SASS (sm_100) =====

	.target	sm_100

	.elftype	@"ET_EXEC"


//--------------------- .note.nv.tkinfo           --------------------------
	.section	.note.nv.tkinfo,"",@"SHT_NOTE"
	.sectionflags	@"SHF_NOTE_NV_TKINFO"
	.tkinfo
        /*0018*/ 	.word	0x00000002
        /*0030*/ 	.string	""
        /*0030*/ 	.string	"ptxas"
        /*0030*/ 	.string	"Cuda compilation tools, release 13.0, V13.0.88"
        /*0030*/ 	.string	"Build cuda_13.0.r13.0/compiler.36424714_0"
        /*0030*/ 	.string	"-arch sm_100 -m 64 "



//--------------------- .note.nv.cuinfo           --------------------------
	.section	.note.nv.cuinfo,"",@"SHT_NOTE"
	.sectionflags	@"SHF_NOTE_NV_CUINFO"
        /*0018*/ 	.short	0x0002
        /*001a*/ 	.short	0x0064
        /*001c*/ 	.short	0x0082
	.zero		2


//--------------------- .nv.info                  --------------------------
	.section	.nv.info,"",@"SHT_CUDA_INFO"
	.align	4


	//----- nvinfo : EIATTR_REGCOUNT
	.align		4
        /*0000*/ 	.byte	0x04, 0x2f
        /*0002*/ 	.short	(.L_2 - .L_1)
	.align		4
.L_1:
        /*0004*/ 	.word	index@(_Z5SobelPhS_jjj)
        /*0008*/ 	.word	0x00000020


	//----- nvinfo : EIATTR_FRAME_SIZE
	.align		4
.L_2:
        /*000c*/ 	.byte	0x04, 0x11
        /*000e*/ 	.short	(.L_4 - .L_3)
	.align		4
.L_3:
        /*0010*/ 	.word	index@($__internal_0_$__cuda_sm20_dsqrt_rn_f64_mediumpath_v1)
        /*0014*/ 	.word	0x00000000


	//----- nvinfo : EIATTR_FRAME_SIZE
	.align		4
.L_4:
        /*0018*/ 	.byte	0x04, 0x11
        /*001a*/ 	.short	(.L_6 - .L_5)
	.align		4
.L_5:
        /*001c*/ 	.word	index@(_Z5SobelPhS_jjj)
        /*0020*/ 	.word	0x00000000


	//----- nvinfo : EIATTR_MIN_STACK_SIZE
	.align		4
.L_6:
        /*0024*/ 	.byte	0x04, 0x12
        /*0026*/ 	.short	(.L_8 - .L_7)
	.align		4
.L_7:
        /*0028*/ 	.word	index@(_Z5SobelPhS_jjj)
        /*002c*/ 	.word	0x00000000
.L_8:


//--------------------- .nv.compat                --------------------------
	.section	.nv.compat,"",@"SHT_CUDA_COMPAT_INFO"
	.align	4
        /*0000*/ 	.byte	0x02, 0x09, 0x00, 0x00, 0x02, 0x02, 0x01, 0x00, 0x02, 0x05, 0x05, 0x00, 0x03, 0x07, 0x01, 0x01
        /*0010*/ 	.byte	0x02, 0x03, 0x00, 0x00, 0x02, 0x06, 0x01, 0x00, 0x04, 0x0b, 0x08, 0x00, 0x01, 0x00, 0x00, 0x00
        /*0020*/ 	.byte	0x00, 0x00, 0x00, 0x00


//--------------------- .nv.info._Z5SobelPhS_jjj  --------------------------
	.section	.nv.info._Z5SobelPhS_jjj,"",@"SHT_CUDA_INFO"
	.sectionflags	@""
	.align	4


	//----- nvinfo : EIATTR_CUDA_API_VERSION
	.align		4
        /*0000*/ 	.byte	0x04, 0x37
        /*0002*/ 	.short	(.L_10 - .L_9)
.L_9:
        /*0004*/ 	.word	0x00000082


	//----- nvinfo : EIATTR_KPARAM_INFO
	.align		4
.L_10:
        /*0008*/ 	.byte	0x04, 0x17
        /*000a*/ 	.short	(.L_12 - .L_11)
.L_11:
        /*000c*/ 	.word	0x00000000
        /*0010*/ 	.short	0x0004
        /*0012*/ 	.short	0x0018
        /*0014*/ 	.byte	0x00, 0xf0, 0x11, 0x00


	//----- nvinfo : EIATTR_KPARAM_INFO
	.align		4
.L_12:
        /*0018*/ 	.byte	0x04, 0x17
        /*001a*/ 	.short	(.L_14 - .L_13)
.L_13:
        /*001c*/ 	.word	0x00000000
        /*0020*/ 	.short	0x0003
        /*0022*/ 	.short	0x0014
        /*0024*/ 	.byte	0x00, 0xf0, 0x11, 0x00


	//----- nvinfo : EIATTR_KPARAM_INFO
	.align		4
.L_14:
        /*0028*/ 	.byte	0x04, 0x17
        /*002a*/ 	.short	(.L_16 - .L_15)
.L_15:
        /*002c*/ 	.word	0x00000000
        /*0030*/ 	.short	0x0002
        /*0032*/ 	.short	0x0010
        /*0034*/ 	.byte	0x00, 0xf0, 0x11, 0x00


	//----- nvinfo : EIATTR_KPARAM_INFO
	.align		4
.L_16:
        /*0038*/ 	.byte	0x04, 0x17
        /*003a*/ 	.short	(.L_18 - .L_17)
.L_17:
        /*003c*/ 	.word	0x00000000
        /*0040*/ 	.short	0x0001
        /*0042*/ 	.short	0x0008
        /*0044*/ 	.byte	0x00, 0xf5, 0x21, 0x00


	//----- nvinfo : EIATTR_KPARAM_INFO
	.align		4
.L_18:
        /*0048*/ 	.byte	0x04, 0x17
        /*004a*/ 	.short	(.L_20 - .L_19)
.L_19:
        /*004c*/ 	.word	0x00000000
        /*0050*/ 	.short	0x0000
        /*0052*/ 	.short	0x0000
        /*0054*/ 	.byte	0x00, 0xf5, 0x21, 0x00


	//----- nvinfo : EIATTR_SPARSE_MMA_MASK
	.align		4
.L_20:
        /*0058*/ 	.byte	0x03, 0x50
        /*005a*/ 	.short	0x0000


	//----- nvinfo : EIATTR_MAXREG_COUNT
	.align		4
        /*005c*/ 	.byte	0x03, 0x1b
        /*005e*/ 	.short	0x00ff


	//----- nvinfo : EIATTR_NUM_BARRIERS
	.align		4
        /*0060*/ 	.byte	0x02, 0x4c
        /*0062*/ 	.byte	0x01
	.zero		1


	//----- nvinfo : EIATTR_MERCURY_ISA_VERSION
	.align		4
        /*0064*/ 	.byte	0x03, 0x5f
        /*0066*/ 	.short	0x0101


	//----- nvinfo : EIATTR_VRC_CTA_INIT_COUNT
	.align		4
        /*0068*/ 	.byte	0x02, 0x4a
	.zero		1
	.zero		1


	//----- nvinfo : EIATTR_EXIT_INSTR_OFFSETS
	.align		4
        /*006c*/ 	.byte	0x04, 0x1c
        /*006e*/ 	.short	(.L_22 - .L_21)


	//   ....[0]....
.L_21:
        /*0070*/ 	.word	0x00000c90


	//   ....[1]....
        /*0074*/ 	.word	0x000014d0


	//----- nvinfo : EIATTR_CRS_STACK_SIZE
	.align		4
.L_22:
        /*0078*/ 	.byte	0x04, 0x1e
        /*007a*/ 	.short	(.L_24 - .L_23)
.L_23:
        /*007c*/ 	.word	0x00000000


	//----- nvinfo : EIATTR_CBANK_PARAM_SIZE
	.align		4
.L_24:
        /*0080*/ 	.byte	0x03, 0x19
        /*0082*/ 	.short	0x001c


	//----- nvinfo : EIATTR_PARAM_CBANK
	.align		4
        /*0084*/ 	.byte	0x04, 0x0a
        /*0086*/ 	.short	(.L_26 - .L_25)
	.align		4
.L_25:
        /*0088*/ 	.word	index@(.nv.constant0._Z5SobelPhS_jjj)
        /*008c*/ 	.short	0x0380
        /*008e*/ 	.short	0x001c


	//----- nvinfo : EIATTR_SW_WAR
	.align		4
.L_26:
        /*0090*/ 	.byte	0x04, 0x36
        /*0092*/ 	.short	(.L_28 - .L_27)
.L_27:
        /*0094*/ 	.word	0x00000008
.L_28:


//--------------------- .nv.callgraph             --------------------------
	.section	.nv.callgraph,"",@"SHT_CUDA_CALLGRAPH"
	.align	4
	.sectionentsize	8
	.align		4
        /*0000*/ 	.word	0x00000000
	.align		4
        /*0004*/ 	.word	0xffffffff
	.align		4
        /*0008*/ 	.word	0x00000000
	.align		4
        /*000c*/ 	.word	0xfffffffe
	.align		4
        /*0010*/ 	.word	0x00000000
	.align		4
        /*0014*/ 	.word	0xfffffffd
	.align		4
        /*0018*/ 	.word	0x00000000
	.align		4
        /*001c*/ 	.word	0xfffffffc


//--------------------- .nv.constant4             --------------------------
	.section	.nv.constant4,"a",@progbits
	.align	8
	.align		8
.nv.constant4:
        /*0000*/ 	.dword	mask


//--------------------- .text._Z5SobelPhS_jjj     --------------------------
	.section	.text._Z5SobelPhS_jjj,"ax",@progbits
	.align	128
        .global         _Z5SobelPhS_jjj
        .type           _Z5SobelPhS_jjj,@function
        .size           _Z5SobelPhS_jjj,(.L_x_22 - _Z5SobelPhS_jjj)
        .other          _Z5SobelPhS_jjj,@"STO_CUDA_ENTRY STV_DEFAULT"
_Z5SobelPhS_jjj:
.text._Z5SobelPhS_jjj:
[----:B------:R-:W-:Y:S01]  /*0000*/  LDC R1, c[0x0][0x37c] ;  /* 0x0000df00ff017b82 */ /* 0x000fe20000000800 */
[----:B------:R-:W0:Y:S01]  /*0010*/  S2R R6, SR_TID.X ;  /* 0x0000000000067919 */ /* 0x000e220000002100 */
[----:B------:R-:W1:Y:S06]  /*0020*/  LDCU UR4, c[0x0][0x364] ;  /* 0x00006c80ff0477ac */ /* 0x000e6c0008000800 */
[----:B------:R-:W0:Y:S01]  /*0030*/  S2UR UR5, SR_CTAID.X ;  /* 0x00000000000579c3 */ /* 0x000e220000002500 */
[----:B------:R-:W-:Y:S01]  /*0040*/  CS2R R12, SRZ ;  /* 0x00000000000c7805 */ /* 0x000fe2000001ff00 */
[----:B------:R-:W2:Y:S01]  /*0050*/  S2R R2, SR_TID.Y ;  /* 0x0000000000027919 */ /* 0x000ea20000002200 */
[----:B------:R-:W3:Y:S01]  /*0060*/  LDCU UR6, c[0x0][0x394] ;  /* 0x00007280ff0677ac */ /* 0x000ee20008000800 */
[----:B------:R-:W-:Y:S01]  /*0070*/  CS2R R14, SRZ ;  /* 0x00000000000e7805 */ /* 0x000fe2000001ff00 */
[----:B------:R-:W1:Y:S01]  /*0080*/  S2R R3, SR_CTAID.Y ;  /* 0x0000000000037919 */ /* 0x000e620000002600 */
[----:B------:R-:W4:Y:S02]  /*0090*/  LDCU.64 UR8, c[0x0][0x358] ;  /* 0x00006b00ff0877ac */ /* 0x000f240008000a00 */
[----:B------:R-:W0:Y:S01]  /*00a0*/  LDC R5, c[0x0][0x360] ;  /* 0x0000d800ff057b82 */ /* 0x000e220000000800 */
[----:B------:R-:W5:Y:S01]  /*00b0*/  S2R R7, SR_TID.Z ;  /* 0x0000000000077919 */ /* 0x000f620000002300 */
[----:B------:R-:W0:Y:S01]  /*00c0*/  LDCU UR14, c[0x0][0x394] ;  /* 0x00007280ff0e77ac */ /* 0x000e220008000800 */
[----:B------:R-:W0:Y:S05]  /*00d0*/  LDCU UR11, c[0x0][0x398] ;  /* 0x00007300ff0b77ac */ /* 0x000e2a0008000800 */
[----:B------:R-:W5:Y:S01]  /*00e0*/  LDC.64 R8, c[0x4][RZ] ;  /* 0x01000000ff087b82 */ /* 0x000f620000000a00 */
[----:B------:R-:W0:Y:S01]  /*00f0*/  LDCU UR10, c[0x0][0x390] ;  /* 0x00007200ff0a77ac */ /* 0x000e220008000800 */
[----:B------:R-:W0:Y:S02]  /*0100*/  LDCU.64 UR12, c[0x0][0x380] ;  /* 0x00007000ff0c77ac */ /* 0x000e240008000a00 */
[----:B0-----:R-:W-:-:S02]  /*0110*/  IMAD R0, R5, UR5, R6 ;  /* 0x0000000505007c24 */ /* 0x001fc4000f8e0206 */
[----:B--2---:R-:W-:Y:S02]  /*0120*/  IMAD R6, R5, R2, R6 ;  /* 0x0000000205067224 */ /* 0x004fe400078e0206 */
[C---:B------:R-:W-:Y:S01]  /*0130*/  VIADD R4, R0.reuse, 0xfffffffe ;  /* 0xfffffffe00047836 */ /* 0x040fe20000000000 */
[C---:B---3--:R-:W-:Y:S01]  /*0140*/  ISETP.GE.U32.AND P2, PT, R0.reuse, UR6, PT ;  /* 0x0000000600007c0c */ /* 0x048fe2000bf46070 */
[----:B------:R-:W-:Y:S02]  /*0150*/  VIADD R10, R0, 0xffffffff ;  /* 0xffffffff000a7836 */ /* 0x000fe40000000000 */
[----:B-1----:R-:W-:Y:S01]  /*0160*/  IMAD R3, R3, UR4, R2 ;  /* 0x0000000403037c24 */ /* 0x002fe2000f8e0202 */
[----:B------:R-:W-:Y:S01]  /*0170*/  ISETP.GE.U32.AND P4, PT, R4, UR6, PT ;  /* 0x0000000604007c0c */ /* 0x000fe2000bf86070 */
[C---:B------:R-:W-:Y:S01]  /*0180*/  VIADD R4, R0.reuse, 0x2 ;  /* 0x0000000200047836 */ /* 0x040fe20000000000 */
[----:B------:R-:W-:Y:S01]  /*0190*/  IADD3 R2, PT, PT, R0, 0x1, RZ ;  /* 0x0000000100027810 */ /* 0x000fe20007ffe0ff */
[----:B------:R-:W-:Y:S01]  /*01a0*/  IMAD R5, R5, UR4, RZ ;  /* 0x0000000405057c24 */ /* 0x000fe2000f8e02ff */
[----:B------:R-:W-:Y:S01]  /*01b0*/  ISETP.GE.U32.AND P1, PT, R10, UR6, PT ;  /* 0x000000060a007c0c */ /* 0x000fe2000bf26070 */
[----:B-----5:R-:W-:Y:S01]  /*01c0*/  IMAD.WIDE.U32 R8, R7, 0x64, R8 ;  /* 0x0000006407087825 */ /* 0x020fe200078e0008 */
[----:B------:R-:W-:-:S02]  /*01d0*/  ISETP.GE.U32.AND P0, PT, R2, UR6, PT ;  /* 0x0000000602007c0c */ /* 0x000fc4000bf06070 */
[----:B------:R-:W-:Y:S02]  /*01e0*/  CS2R R10, SRZ ;  /* 0x00000000000a7805 */ /* 0x000fe4000001ff00 */
[----:B------:R-:W-:Y:S01]  /*01f0*/  ISETP.GE.U32.AND P3, PT, R4, UR6, PT ;  /* 0x0000000604007c0c */ /* 0x000fe2000bf66070 */
[----:B------:R-:W-:Y:S01]  /*0200*/  IMAD R6, R5, R7, R6 ;  /* 0x0000000705067224 */ /* 0x000fe200078e0206 */
[C---:B------:R-:W-:Y:S01]  /*0210*/  ISETP.GT.AND P2, PT, R0.reuse, -0x1, !P2 ;  /* 0xffffffff0000780c */ /* 0x040fe20005744270 */
[----:B------:R-:W-:Y:S01]  /*0220*/  IMAD.MOV.U32 R7, RZ, RZ, -0x2 ;  /* 0xfffffffeff077424 */ /* 0x000fe200078e00ff */
[C---:B------:R-:W-:Y:S02]  /*0230*/  ISETP.GT.AND P1, PT, R0.reuse, RZ, !P1 ;  /* 0x000000ff0000720c */ /* 0x040fe40004f24270 */
[C---:B------:R-:W-:Y:S02]  /*0240*/  ISETP.GT.AND P0, PT, R0.reuse, -0x2, !P0 ;  /* 0xfffffffe0000780c */ /* 0x040fe40004704270 */
[----:B------:R-:W-:-:S02]  /*0250*/  ISETP.GT.AND P3, PT, R0, -0x3, !P3 ;  /* 0xfffffffd0000780c */ /* 0x000fc40005f64270 */
[----:B----4-:R-:W-:-:S13]  /*0260*/  ISETP.GT.AND P4, PT, R0, 0x1, !P4 ;  /* 0x000000010000780c */ /* 0x010fda0006784270 */
.L_x_10:
[----:B------:R-:W-:Y:S01]  /*0270*/  IADD3 R25, PT, PT, R3, R7, RZ ;  /* 0x0000000703197210 */ /* 0x000fe20007ffe0ff */
[----:B------:R-:W-:Y:S01]  /*0280*/  BSSY.RECONVERGENT B0, `(.L_x_0) ;  /* 0x000001e000007945 */ /* 0x000fe20003800200 */
[----:B------:R-:W-:Y:S02]  /*0290*/  IMAD.WIDE R16, R7, 0x4, R8 ;  /* 0x0000000407107825 */ /* 0x000fe400078e0208 */
[----:B------:R-:W-:-:S04]  /*02a0*/  ISETP.GE.U32.AND P5, PT, R25, UR10, PT ;  /* 0x0000000a19007c0c */ /* 0x000fc8000bfa6070 */
[----:B------:R-:W-:-:S04]  /*02b0*/  ISETP.GT.AND P5, PT, R25, -0x1, !P5 ;  /* 0xffffffff1900780c */ /* 0x000fc80006fa4270 */
[----:B------:R-:W-:-:S13]  /*02c0*/  PLOP3.LUT P6, PT, P4, P5, PT, 0x80, 0x8 ;  /* 0x000000000008781c */ /* 0x000fda00027cb070 */
[----:B------:R-:W-:Y:S05]  /*02d0*/  @!P6 BRA `(.L_x_1) ;  /* 0x000000000060e947 */ /* 0x000fea0003800000 */
[----:B------:R-:W-:Y:S01]  /*02e0*/  VIADD R18, R0, 0xfffffffe ;  /* 0xfffffffe00127836 */ /* 0x000fe20000000000 */
[----:B------:R-:W2:Y:S03]  /*02f0*/  LDG.E R24, desc[UR8][R16.64+0x8] ;  /* 0x0000080810187981 */ /* 0x000ea6000c1e1900 */
[----:B------:R-:W-:-:S04]  /*0300*/  IMAD R18, R25, UR14, R18 ;  /* 0x0000000e19127c24 */ /* 0x000fc8000f8e0212 */
[----:B------:R-:W-:-:S04]  /*0310*/  IMAD R19, R18, UR11, RZ ;  /* 0x0000000b12137c24 */ /* 0x000fc8000f8e02ff */
[C---:B------:R-:W-:Y:S02]  /*0320*/  VIADD R22, R19.reuse, 0x2 ;  /* 0x0000000213167836 */ /* 0x040fe40000000000 */
[----:B------:R-:W-:-:S03]  /*0330*/  VIADD R20, R19, 0x1 ;  /* 0x0000000113147836 */ /* 0x000fc60000000000 */
[----:B------:R-:W-:-:S04]  /*0340*/  IADD3 R22, P6, PT, R22, UR12, RZ ;  /* 0x0000000c16167c10 */ /* 0x000fc8000ffde0ff */
[----:B------:R-:W-:Y:S02]  /*0350*/  IADD3.X R23, PT, PT, RZ, UR13, RZ, P6, !PT ;  /* 0x0000000dff177c10 */ /* 0x000fe4000b7fe4ff */
[----:B------:R-:W-:-:S04]  /*0360*/  IADD3 R18, P6, PT, R19, UR12, RZ ;  /* 0x0000000c13127c10 */ /* 0x000fc8000ffde0ff */
[----:B------:R-:W2:Y:S01]  /*0370*/  LDG.E.U8 R23, desc[UR8][R22.64] ;  /* 0x0000000816177981 */ /* 0x000ea2000c1e1100 */
[----:B------:R-:W-:Y:S01]  /*0380*/  IMAD.X R19, RZ, RZ, UR13, P6 ;  /* 0x0000000dff137e24 */ /* 0x000fe2000b0e06ff */
[----:B------:R-:W-:-:S04]  /*0390*/  IADD3 R20, P6, PT, R20, UR12, RZ ;  /* 0x0000000c14147c10 */ /* 0x000fc8000ffde0ff */
[----:B------:R-:W-:Y:S01]  /*03a0*/  IADD3.X R21, PT, PT, RZ, UR13, RZ, P6, !PT ;  /* 0x0000000dff157c10 */ /* 0x000fe2000b7fe4ff */
[----:B------:R2:W3:Y:S05]  /*03b0*/  LDG.E.U8 R19, desc[UR8][R18.64] ;  /* 0x0000000812137981 */ /* 0x0004ea000c1e1100 */
[----:B------:R-:W4:Y:S01]  /*03c0*/  LDG.E.U8 R21, desc[UR8][R20.64] ;  /* 0x0000000814157981 */ /* 0x000f22000c1e1100 */
[-C--:B--2---:R-:W-:Y:S02]  /*03d0*/  IMAD R18, R23, R24.reuse, RZ ;  /* 0x0000001817127224 */ /* 0x084fe400078e02ff */
[-C--:B---3--:R-:W-:Y:S02]  /*03e0*/  IMAD R26, R19, R24.reuse, RZ ;  /* 0x00000018131a7224 */ /* 0x088fe400078e02ff */
[----:B----4-:R-:W-:-:S04]  /*03f0*/  IMAD R28, R21, R24, RZ ;  /* 0x00000018151c7224 */ /* 0x010fc800078e02ff */
[----:B------:R-:W0:Y:S08]  /*0400*/  I2F.F64 R26, R26 ;  /* 0x0000001a001a7312 */ /* 0x000e300000201c00 */
[----:B------:R-:W1:Y:S08]  /*0410*/  I2F.F64 R18, R18 ;  /* 0x0000001200127312 */ /* 0x000e700000201c00 */
[----:B------:R-:W2:Y:S01]  /*0420*/  I2F.F64 R28, R28 ;  /* 0x0000001c001c7312 */ /* 0x000ea20000201c00 */
[----:B0-----:R-:W-:-:S02]  /*0430*/  DADD R14, R14, R26 ;  /* 0x000000000e0e7229 */ /* 0x001fc4000000001a */
[----:B-1----:R-:W-:Y:S02]  /*0440*/  DADD R10, R10, R18 ;  /* 0x000000000a0a7229 */ /* 0x002fe40000000012 */
[----:B--2---:R-:W-:-:S11]  /*0450*/  DADD R12, R12, R28 ;  /* 0x000000000c0c7229 */ /* 0x004fd6000000001c */
.L_x_1:
[----:B------:R-:W-:Y:S05]  /*0460*/  BSYNC.RECONVERGENT B0 ;  /* 0x0000000000007941 */ /* 0x000fea0003800200 */
.L_x_0:
[----:B------:R-:W-:Y:S01]  /*0470*/  PLOP3.LUT P6, PT, P1, P5, PT, 0x80, 0x8 ;  /* 0x000000000008781c */ /* 0x000fe20000fcb070 */
[----:B------:R-:W-:-:S12]  /*0480*/  BSSY.RECONVERGENT B0, `(.L_x_2) ;  /* 0x000001a000007945 */ /* 0x000fd80003800200 */
        /* <DEDUP_REMOVED lines=25> */
.L_x_3:
[----:B------:R-:W-:Y:S05]  /*0620*/  BSYNC.RECONVERGENT B0 ;  /* 0x0000000000007941 */ /* 0x000fea0003800200 */
.L_x_2:
[----:B------:R-:W-:Y:S01]  /*0630*/  PLOP3.LUT P6, PT, P2, P5, PT, 0x80, 0x8 ;  /* 0x000000000008781c */ /* 0x000fe200017cb070 */
[----:B------:R-:W-:-:S12]  /*0640*/  BSSY.RECONVERGENT B0, `(.L_x_4) ;  /* 0x0000019000007945 */ /* 0x000fd80003800200 */
[----:B------:R-:W-:Y:S05]  /*0650*/  @!P6 BRA `(.L_x_5) ;  /* 0x00000000005ce947 */ /* 0x000fea0003800000 */
[----:B------:R-:W-:Y:S01]  /*0660*/  IMAD R18, R25, UR14, R0 ;  /* 0x0000000e19127c24 */ /* 0x000fe2000f8e0200 */
[----:B------:R-:W2:Y:S03]  /*0670*/  LDG.E R24, desc[UR8][R16.64+0x30] ;  /* 0x0000300810187981 */ /* 0x000ea6000c1e1900 */
[----:B------:R-:W-:-:S04]  /*0680*/  IMAD R19, R18, UR11, RZ ;  /* 0x0000000b12137c24 */ /* 0x000fc8000f8e02ff */
[C---:B------:R-:W-:Y:S01]  /*0690*/  VIADD R22, R19.reuse, 0x2 ;  /* 0x0000000213167836 */ /* 0x040fe20000000000 */
[----:B------:R-:W-:-:S04]  /*06a0*/  IADD3 R20, PT, PT, R19, 0x1, RZ ;  /* 0x0000000113147810 */ /* 0x000fc80007ffe0ff */
[----:B------:R-:W-:-:S05]  /*06b0*/  IADD3 R22, P6, PT, R22, UR12, RZ ;  /* 0x0000000c16167c10 */ /* 0x000fca000ffde0ff */
[----:B------:R-:W-:Y:S01]  /*06c0*/  IMAD.X R23, RZ, RZ, UR13, P6 ;  /* 0x0000000dff177e24 */ /* 0x000fe2000b0e06ff */
[----:B------:R-:W-:-:S05]  /*06d0*/  IADD3 R18, P6, PT, R19, UR12, RZ ;  /* 0x0000000c13127c10 */ /* 0x000fca000ffde0ff */
[----:B------:R-:W-:Y:S01]  /*06e0*/  IMAD.X R19, RZ, RZ, UR13, P6 ;  /* 0x0000000dff137e24 */ /* 0x000fe2000b0e06ff */
[----:B------:R-:W-:Y:S01]  /*06f0*/  IADD3 R20, P6, PT, R20, UR12, RZ ;  /* 0x0000000c14147c10 */ /* 0x000fe2000ffde0ff */
[----:B------:R-:W2:Y:S04]  /*0700*/  LDG.E.U8 R23, desc[UR8][R22.64] ;  /* 0x0000000816177981 */ /* 0x000ea8000c1e1100 */
[----:B------:R-:W-:Y:S01]  /*0710*/  IMAD.X R21, RZ, RZ, UR13, P6 ;  /* 0x0000000dff157e24 */ /* 0x000fe2000b0e06ff */
[----:B------:R2:W3:Y:S05]  /*0720*/  LDG.E.U8 R19, desc[UR8][R18.64] ;  /* 0x0000000812137981 */ /* 0x0004ea000c1e1100 */
[----:B------:R-:W4:Y:S01]  /*0730*/  LDG.E.U8 R21, desc[UR8][R20.64] ;  /* 0x0000000814157981 */ /* 0x000f22000c1e1100 */
[----:B--2---:R-:W-:-:S02]  /*0740*/  IMAD R18, R23, R24, RZ ;  /* 0x0000001817127224 */ /* 0x004fc400078e02ff */
        /* <DEDUP_REMOVED lines=8> */
.L_x_5:
[----:B------:R-:W-:Y:S05]  /*07d0*/  BSYNC.RECONVERGENT B0 ;  /* 0x0000000000007941 */ /* 0x000fea0003800200 */
.L_x_4:
[----:B------:R-:W-:Y:S01]  /*07e0*/  PLOP3.LUT P6, PT, P0, P5, PT, 0x80, 0x8 ;  /* 0x000000000008781c */ /* 0x000fe200007cb070 */
[----:B------:R-:W-:Y:S01]  /*07f0*/  BSSY.RECONVERGENT B0, `(.L_x_6) ;  /* 0x000001a000007945 */ /* 0x000fe20003800200 */
[----:B------:R-:W-:-:S11]  /*0800*/  PLOP3.LUT P5, PT, P3, P5, PT, 0x80, 0x8 ;  /* 0x000000000008781c */ /* 0x000fd60001fab070 */
        /* <DEDUP_REMOVED lines=8> */
[----:B------:R-:W-:-:S04]  /*0890*/  IADD3 R20, P6, PT, R21, UR12, RZ ;  /* 0x0000000c15147c10 */ /* 0x000fc8000ffde0ff */
[----:B------:R-:W-:Y:S01]  /*08a0*/  IADD3.X R21, PT, PT, RZ, UR13, RZ, P6, !PT ;  /* 0x0000000dff157c10 */ /* 0x000fe2000b7fe4ff */
[----:B------:R-:W2:Y:S01]  /*08b0*/  LDG.E.U8 R19, desc[UR8][R18.64] ;  /* 0x0000000812137981 */ /* 0x000ea2000c1e1100 */
[----:B------:R-:W-:-:S04]  /*08c0*/  IADD3 R22, P6, PT, R22, UR12, RZ ;  /* 0x0000000c16167c10 */ /* 0x000fc8000ffde0ff */
[----:B------:R-:W3:Y:S01]  /*08d0*/  LDG.E.U8 R21, desc[UR8][R20.64] ;  /* 0x0000000814157981 */ /* 0x000ee2000c1e1100 */
[----:B------:R-:W-:-:S06]  /*08e0*/  IMAD.X R23, RZ, RZ, UR13, P6 ;  /* 0x0000000dff177e24 */ /* 0x000fcc000b0e06ff */
[----:B------:R-:W4:Y:S01]  /*08f0*/  LDG.E.U8 R23, desc[UR8][R22.64] ;  /* 0x0000000816177981 */ /* 0x000f22000c1e1100 */
[-C--:B--2---:R-:W-:Y:S02]  /*0900*/  IMAD R19, R19, R24.reuse, RZ ;  /* 0x0000001813137224 */ /* 0x084fe400078e02ff */
[----:B---3--:R-:W-:-:S04]  /*0910*/  IMAD R26, R21, R24, RZ ;  /* 0x00000018151a7224 */ /* 0x008fc800078e02ff */
[----:B------:R-:W0:Y:S01]  /*0920*/  I2F.F64 R18, R19 ;  /* 0x0000001300127312 */ /* 0x000e220000201c00 */
[----:B----4-:R-:W-:-:S07]  /*0930*/  IMAD R28, R23, R24, RZ ;  /* 0x00000018171c7224 */ /* 0x010fce00078e02ff */
[----:B------:R-:W1:Y:S08]  /*0940*/  I2F.F64 R26, R26 ;  /* 0x0000001a001a7312 */ /* 0x000e700000201c00 */
[----:B------:R-:W2:Y:S01]  /*0950*/  I2F.F64 R28, R28 ;  /* 0x0000001c001c7312 */ /* 0x000ea20000201c00 */
[----:B0-----:R-:W-:Y:S02]  /*0960*/  DADD R10, R10, R18 ;  /* 0x000000000a0a7229 */ /* 0x001fe40000000012 */
[----:B-1----:R-:W-:-:S02]  /*0970*/  DADD R14, R14, R26 ;  /* 0x000000000e0e7229 */ /* 0x002fc4000000001a */
[----:B--2---:R-:W-:-:S11]  /*0980*/  DADD R12, R12, R28 ;  /* 0x000000000c0c7229 */ /* 0x004fd6000000001c */
.L_x_7:
[----:B------:R-:W-:Y:S05]  /*0990*/  BSYNC.RECONVERGENT B0 ;  /* 0x0000000000007941 */ /* 0x000fea0003800200 */
.L_x_6:
[----:B------:R-:W-:Y:S04]  /*09a0*/  BSSY.RECONVERGENT B0, `(.L_x_8) ;  /* 0x0000019000007945 */ /* 0x000fe80003800200 */
[----:B------:R-:W-:Y:S05]  /*09b0*/  @!P5 BRA `(.L_x_9) ;  /* 0x00000000005cd947 */ /* 0x000fea0003800000 */
[----:B------:R-:W-:Y:S01]  /*09c0*/  IMAD R25, R25, UR14, R4 ;  /* 0x0000000e19197c24 */ /* 0x000fe2000f8e0204 */
[----:B------:R-:W2:Y:S03]  /*09d0*/  LDG.E R16, desc[UR8][R16.64+0x58] ;  /* 0x0000580810107981 */ /* 0x000ea6000c1e1900 */
[----:B------:R-:W-:-:S04]  /*09e0*/  IMAD R25, R25, UR11, RZ ;  /* 0x0000000b19197c24 */ /* 0x000fc8000f8e02ff */
[C---:B------:R-:W-:Y:S01]  /*09f0*/  VIADD R18, R25.reuse, 0x2 ;  /* 0x0000000219127836 */ /* 0x040fe20000000000 */
[C---:B------:R-:W-:Y:S02]  /*0a00*/  IADD3 R20, P5, PT, R25.reuse, UR12, RZ ;  /* 0x0000000c19147c10 */ /* 0x040fe4000ffbe0ff */
[----:B------:R-:W-:-:S03]  /*0a10*/  IADD3 R22, PT, PT, R25, 0x1, RZ ;  /* 0x0000000119167810 */ /* 0x000fc60007ffe0ff */
[----:B------:R-:W-:Y:S01]  /*0a20*/  IMAD.X R21, RZ, RZ, UR13, P5 ;  /* 0x0000000dff157e24 */ /* 0x000fe2000a8e06ff */
[----:B------:R-:W-:Y:S02]  /*0a30*/  IADD3 R18, P5, PT, R18, UR12, RZ ;  /* 0x0000000c12127c10 */ /* 0x000fe4000ffbe0ff */
[----:B------:R-:W-:-:S03]  /*0a40*/  IADD3 R22, P6, PT, R22, UR12, RZ ;  /* 0x0000000c16167c10 */ /* 0x000fc6000ffde0ff */
[----:B------:R-:W-:Y:S01]  /*0a50*/  IMAD.X R19, RZ, RZ, UR13, P5 ;  /* 0x0000000dff137e24 */ /* 0x000fe2000a8e06ff */
[----:B------:R-:W-:Y:S01]  /*0a60*/  IADD3.X R23, PT, PT, RZ, UR13, RZ, P6, !PT ;  /* 0x0000000dff177c10 */ /* 0x000fe2000b7fe4ff */
[----:B------:R-:W2:Y:S04]  /*0a70*/  LDG.E.U8 R21, desc[UR8][R20.64] ;  /* 0x0000000814157981 */ /* 0x000ea8000c1e1100 */
[----:B------:R-:W3:Y:S04]  /*0a80*/  LDG.E.U8 R19, desc[UR8][R18.64] ;  /* 0x0000000812137981 */ /* 0x000ee8000c1e1100 */
[----:B------:R-:W4:Y:S01]  /*0a90*/  LDG.E.U8 R23, desc[UR8][R22.64] ;  /* 0x0000000816177981 */ /* 0x000f22000c1e1100 */
[----:B--2---:R-:W-:-:S02]  /*0aa0*/  IMAD R26, R21, R16, RZ ;  /* 0x00000010151a7224 */ /* 0x004fc400078e02ff */
[-C--:B---3--:R-:W-:Y:S02]  /*0ab0*/  IMAD R24, R19, R16.reuse, RZ ;  /* 0x0000001013187224 */ /* 0x088fe400078e02ff */
[----:B----4-:R-:W-:Y:S02]  /*0ac0*/  IMAD R16, R23, R16, RZ ;  /* 0x0000001017107224 */ /* 0x010fe400078e02ff */
[----:B------:R-:W0:Y:S08]  /*0ad0*/  I2F.F64 R26, R26 ;  /* 0x0000001a001a7312 */ /* 0x000e300000201c00 */
[----:B------:R-:W1:Y:S08]  /*0ae0*/  I2F.F64 R24, R24 ;  /* 0x0000001800187312 */ /* 0x000e700000201c00 */
[----:B------:R-:W2:Y:S01]  /*0af0*/  I2F.F64 R16, R16 ;  /* 0x0000001000107312 */ /* 0x000ea20000201c00 */
[----:B0-----:R-:W-:-:S02]  /*0b00*/  DADD R14, R14, R26 ;  /* 0x000000000e0e7229 */ /* 0x001fc4000000001a */
[----:B-1----:R-:W-:Y:S02]  /*0b10*/  DADD R10, R10, R24 ;  /* 0x000000000a0a7229 */ /* 0x002fe40000000018 */
[----:B--2---:R-:W-:-:S11]  /*0b20*/  DADD R12, R12, R16 ;  /* 0x000000000c0c7229 */ /* 0x004fd60000000010 */
.L_x_9:
[----:B------:R-:W-:Y:S05]  /*0b30*/  BSYNC.RECONVERGENT B0 ;  /* 0x0000000000007941 */ /* 0x000fea0003800200 */
.L_x_8:
[----:B------:R-:W-:-:S05]  /*0b40*/  VIADD R7, R7, 0x1 ;  /* 0x0000000107077836 */ /* 0x000fca0000000000 */
[----:B------:R-:W-:-:S13]  /*0b50*/  ISETP.NE.AND P5, PT, R7, 0x3, PT ;  /* 0x000000030700780c */ /* 0x000fda0003fa5270 */
[----:B------:R-:W-:Y:S05]  /*0b60*/  @P5 BRA `(.L_x_10) ;  /* 0xfffffff400c05947 */ /* 0x000fea000383ffff */
[----:B------:R-:W0:Y:S01]  /*0b70*/  S2UR UR6, SR_CgaCtaId ;  /* 0x00000000000679c3 */ /* 0x000e220000008800 */
[----:B------:R-:W-:Y:S01]  /*0b80*/  UMOV UR4, 0x400 ;  /* 0x0000040000047882 */ /* 0x000fe20000000000 */
[----:B------:R-:W-:Y:S01]  /*0b90*/  DMUL R10, R10, R10 ;  /* 0x0000000a0a0a7228 */ /* 0x000fe20000000000 */
[----:B------:R-:W-:Y:S01]  /*0ba0*/  UIADD3 UR5, UPT, UPT, UR4, 0x100, URZ ;  /* 0x0000010004057890 */ /* 0x000fe2000fffe0ff */
[----:B------:R-:W-:Y:S01]  /*0bb0*/  DMUL R12, R12, R12 ;  /* 0x0000000c0c0c7228 */ /* 0x000fe20000000000 */
[----:B------:R-:W-:Y:S01]  /*0bc0*/  ISETP.GE.U32.AND P0, PT, R6, R5, PT ;  /* 0x000000050600720c */ /* 0x000fe20003f06070 */
[----:B------:R-:W-:Y:S01]  /*0bd0*/  DMUL R14, R14, R14 ;  /* 0x0000000e0e0e7228 */ /* 0x000fe20000000000 */
[----:B0-----:R-:W-:Y:S02]  /*0be0*/  ULEA UR7, UR6, UR4, 0x18 ;  /* 0x0000000406077291 */ /* 0x001fe4000f8ec0ff */
[----:B------:R-:W-:Y:S02]  /*0bf0*/  UIADD3 UR4, UPT, UPT, UR4, 0x200, URZ ;  /* 0x0000020004047890 */ /* 0x000fe4000fffe0ff */
[----:B------:R-:W-:-:S02]  /*0c00*/  ULEA UR5, UR6, UR5, 0x18 ;  /* 0x0000000506057291 */ /* 0x000fc4000f8ec0ff */
[----:B------:R-:W-:Y:S01]  /*0c10*/  ULEA UR4, UR6, UR4, 0x18 ;  /* 0x0000000406047291 */ /* 0x000fe2000f8ec0ff */
[----:B------:R-:W-:-:S03]  /*0c20*/  LEA R21, R6, UR7, 0x3 ;  /* 0x0000000706157c11 */ /* 0x000fc6000f8e18ff */
[C---:B------:R-:W-:Y:S02]  /*0c30*/  LEA R4, R6.reuse, UR5, 0x3 ;  /* 0x0000000506047c11 */ /* 0x040fe4000f8e18ff */
[----:B------:R-:W-:Y:S01]  /*0c40*/  LEA R2, R6, UR4, 0x3 ;  /* 0x0000000406027c11 */ /* 0x000fe2000f8e18ff */
[----:B------:R0:W-:Y:S04]  /*0c50*/  STS.64 [R21], R10 ;  /* 0x0000000a15007388 */ /* 0x0001e80000000a00 */
[----:B------:R0:W-:Y:S04]  /*0c60*/  STS.64 [R4], R12 ;  /* 0x0000000c04007388 */ /* 0x0001e80000000a00 */
[----:B------:R0:W-:Y:S01]  /*0c70*/  STS.64 [R2], R14 ;  /* 0x0000000e02007388 */ /* 0x0001e20000000a00 */
[----:B------:R-:W-:Y:S06]  /*0c80*/  BAR.SYNC.DEFER_BLOCKING 0x0 ;  /* 0x0000000000007b1d */ /* 0x000fec0000010000 */
[----:B------:R-:W-:Y:S05]  /*0c90*/  @P0 EXIT ;  /* 0x000000000000094d */ /* 0x000fea0003800000 */
[C---:B------:R-:W-:Y:S01]  /*0ca0*/  IMAD R16, R5.reuse, 0x8, R21 ;  /* 0x0000000805107824 */ /* 0x040fe200078e0215 */
[----:B------:R-:W-:Y:S01]  /*0cb0*/  LDS.64 R8, [R21] ;  /* 0x0000000015087984 */ /* 0x000fe20000000a00 */
[C---:B------:R-:W-:Y:S01]  /*0cc0*/  IMAD R22, R5.reuse, 0x8, R2 ;  /* 0x0000000805167824 */ /* 0x040fe200078e0202 */
[----:B------:R-:W-:Y:S01]  /*0cd0*/  MOV R24, 0x0 ;  /* 0x0000000000187802 */ /* 0x000fe20000000f00 */
[----:B------:R-:W-:Y:S01]  /*0ce0*/  IMAD R26, R5, 0x8, R4 ;  /* 0x00000008051a7824 */ /* 0x000fe200078e0204 */
[----:B------:R-:W1:Y:S01]  /*0cf0*/  LDS.64 R6, [R16] ;  /* 0x0000000010067984 */ /* 0x000e620000000a00 */
[----:B------:R-:W-:Y:S01]  /*0d00*/  IMAD.MOV.U32 R25, RZ, RZ, 0x3fd80000 ;  /* 0x3fd80000ff197424 */ /* 0x000fe200078e00ff */
[----:B------:R-:W-:Y:S02]  /*0d10*/  BSSY.RECONVERGENT B0, `(.L_x_11) ;  /* 0x000001f000007945 */ /* 0x000fe40003800200 */
[----:B0-----:R-:W-:Y:S04]  /*0d20*/  LDS.64 R10, [R2] ;  /* 0x00000000020a7984 */ /* 0x001fe80000000a00 */
[----:B------:R-:W0:Y:S04]  /*0d30*/  LDS.64 R22, [R22] ;  /* 0x0000000016167984 */ /* 0x000e280000000a00 */
[----:B------:R-:W-:Y:S04]  /*0d40*/  LDS.64 R12, [R4] ;  /* 0x00000000040c7984 */ /* 0x000fe80000000a00 */
[----:B------:R-:W2:Y:S01]  /*0d50*/  LDS.64 R26, [R26] ;  /* 0x000000001a1a7984 */ /* 0x000ea20000000a00 */
[----:B-1----:R-:W-:-:S06]  /*0d60*/  DADD R6, R6, R8 ;  /* 0x0000000006067229 */ /* 0x002fcc0000000008 */
[----:B------:R-:W1:Y:S01]  /*0d70*/  MUFU.RSQ64H R15, R7 ;  /* 0x00000007000f7308 */ /* 0x000e620000001c00 */
[----:B0-----:R-:W-:-:S03]  /*0d80*/  DADD R10, R22, R10 ;  /* 0x00000000160a7229 */ /* 0x001fc6000000000a */
[----:B------:R-:W-:-:S04]  /*0d90*/  IADD3 R14, PT, PT, R7, -0x3500000, RZ ;  /* 0xfcb00000070e7810 */ /* 0x000fc80007ffe0ff */
[----:B------:R-:W-:Y:S01]  /*0da0*/  ISETP.GE.U32.AND P0, PT, R14, 0x7ca00000, PT ;  /* 0x7ca000000e00780c */ /* 0x000fe20003f06070 */
[----:B--2---:R-:W-:Y:S02]  /*0db0*/  DADD R12, R26, R12 ;  /* 0x000000001a0c7229 */ /* 0x004fe4000000000c */
[----:B-1----:R-:W-:-:S08]  /*0dc0*/  DMUL R8, R14, R14 ;  /* 0x0000000e0e087228 */ /* 0x002fd00000000000 */
[----:B------:R-:W-:-:S08]  /*0dd0*/  DFMA R8, R6, -R8, 1 ;  /* 0x3ff000000608742b */ /* 0x000fd00000000808 */
[----:B------:R-:W-:Y:S02]  /*0de0*/  DFMA R24, R8, R24, 0.5 ;  /* 0x3fe000000818742b */ /* 0x000fe40000000018 */
[----:B------:R-:W-:-:S08]  /*0df0*/  DMUL R8, R14, R8 ;  /* 0x000000080e087228 */ /* 0x000fd00000000000 */
[----:B------:R-:W-:-:S08]  /*0e00*/  DFMA R24, R24, R8, R14 ;  /* 0x000000081818722b */ /* 0x000fd0000000000e */
[----:B------:R-:W-:Y:S02]  /*0e10*/  DMUL R18, R6, R24 ;  /* 0x0000001806127228 */ /* 0x000fe40000000000 */
[----:B------:R-:W-:Y:S01]  /*0e20*/  VIADD R9, R25, 0xfff00000 ;  /* 0xfff0000019097836 */ /* 0x000fe20000000000 */
[----:B------:R-:W-:-:S05]  /*0e30*/  MOV R8, R24 ;  /* 0x0000001800087202 */ /* 0x000fca0000000f00 */
[----:B------:R-:W-:-:S08]  /*0e40*/  DFMA R16, R18, -R18, R6 ;  /* 0x800000121210722b */ /* 0x000fd00000000006 */
[----:B------:R-:W-:Y:S01]  /*0e50*/  DFMA R22, R16, R8, R18 ;  /* 0x000000081016722b */ /* 0x000fe20000000012 */
[----:B------:R-:W-:Y:S10]  /*0e60*/  @!P0 BRA `(.L_x_12) ;  /* 0x0000000000248947 */ /* 0x000ff40003800000 */
[----:B------:R-:W-:Y:S01]  /*0e70*/  IMAD.MOV.U32 R20, RZ, RZ, R6 ;  /* 0x000000ffff147224 */ /* 0x000fe200078e0006 */
[----:B------:R-:W-:Y:S01]  /*0e80*/  MOV R8, R16 ;  /* 0x0000001000087202 */ /* 0x000fe20000000f00 */
[----:B------:R-:W-:Y:S01]  /*0e90*/  IMAD.MOV.U32 R6, RZ, RZ, R18 ;  /* 0x000000ffff067224 */ /* 0x000fe200078e0012 */
[----:B------:R-:W-:Y:S01]  /*0ea0*/  MOV R23, R14 ;  /* 0x0000000e00177202 */ /* 0x000fe20000000f00 */
[----:B------:R-:W-:Y:S01]  /*0eb0*/  IMAD.MOV.U32 R22, RZ, RZ, R24 ;  /* 0x000000ffff167224 */ /* 0x000fe200078e0018 */
[----:B------:R-:W-:Y:S01]  /*0ec0*/  MOV R18, 0xf00 ;  /* 0x00000f0000127802 */ /* 0x000fe20000000f00 */
[----:B------:R-:W-:Y:S02]  /*0ed0*/  IMAD.MOV.U32 R5, RZ, RZ, R17 ;  /* 0x000000ffff057224 */ /* 0x000fe400078e0011 */
[----:B------:R-:W-:-:S07]  /*0ee0*/  IMAD.MOV.U32 R27, RZ, RZ, R9 ;  /* 0x000000ffff1b7224 */ /* 0x000fce00078e0009 */
[----:B------:R-:W-:Y:S05]  /*0ef0*/  CALL.REL.NOINC `($__internal_0_$__cuda_sm20_dsqrt_rn_f64_mediumpath_v1) ;  /* 0x0000000400787944 */ /* 0x000fea0003c00000 */
.L_x_12:
[----:B------:R-:W-:Y:S05]  /*0f00*/  BSYNC.RECONVERGENT B0 ;  /* 0x0000000000007941 */ /* 0x000fea0003800200 */
.L_x_11:
[----:B------:R-:W0:Y:S01]  /*0f10*/  MUFU.RSQ64H R15, R13 ;  /* 0x0000000d000f7308 */ /* 0x000e220000001c00 */
[----:B------:R-:W-:Y:S01]  /*0f20*/  VIADD R14, R13, 0xfcb00000 ;  /* 0xfcb000000d0e7836 */ /* 0x000fe20000000000 */
[----:B------:R-:W-:Y:S01]  /*0f30*/  MOV R8, 0x0 ;  /* 0x0000000000087802 */ /* 0x000fe20000000f00 */
[----:B------:R-:W-:Y:S01]  /*0f40*/  IMAD.MOV.U32 R9, RZ, RZ, 0x3fd80000 ;  /* 0x3fd80000ff097424 */ /* 0x000fe200078e00ff */
[----:B------:R-:W-:Y:S01]  /*0f50*/  DMUL R16, R22, 0.125 ;  /* 0x3fc0000016107828 */ /* 0x000fe20000000000 */
[----:B------:R-:W-:Y:S01]  /*0f60*/  BSSY.RECONVERGENT B0, `(.L_x_13) ;  /* 0x0000018000007945 */ /* 0x000fe20003800200 */
[----:B------:R-:W-:-:S05]  /*0f70*/  ISETP.GE.U32.AND P0, PT, R14, 0x7ca00000, PT ;  /* 0x7ca000000e00780c */ /* 0x000fca0003f06070 */
[----:B------:R1:W-:Y:S01]  /*0f80*/  STS.64 [R21], R16 ;  /* 0x0000001015007388 */ /* 0x0003e20000000a00 */
[----:B0-----:R-:W-:-:S08]  /*0f90*/  DMUL R6, R14, R14 ;  /* 0x0000000e0e067228 */ /* 0x001fd00000000000 */
        /* <DEDUP_REMOVED lines=9> */
[----:B-1----:R-:W-:Y:S10]  /*1030*/  @!P0 BRA `(.L_x_14) ;  /* 0x0000000000288947 */ /* 0x002ff40003800000 */
[----:B------:R-:W-:Y:S01]  /*1040*/  IMAD.MOV.U32 R22, RZ, RZ, R6 ;  /* 0x000000ffff167224 */ /* 0x000fe200078e0006 */
[----:B------:R-:W-:Y:S01]  /*1050*/  MOV R6, R18 ;  /* 0x0000001200067202 */ /* 0x000fe20000000f00 */
[----:B------:R-:W-:Y:S01]  /*1060*/  IMAD.MOV.U32 R20, RZ, RZ, R12 ;  /* 0x000000ffff147224 */ /* 0x000fe200078e000c */
[----:B------:R-:W-:Y:S01]  /*1070*/  MOV R7, R13 ;  /* 0x0000000d00077202 */ /* 0x000fe20000000f00 */
[----:B------:R-:W-:Y:S01]  /*1080*/  IMAD.MOV.U32 R8, RZ, RZ, R24 ;  /* 0x000000ffff087224 */ /* 0x000fe200078e0018 */
[----:B------:R-:W-:Y:S01]  /*1090*/  MOV R18, 0x10e0 ;  /* 0x000010e000127802 */ /* 0x000fe20000000f00 */
[----:B------:R-:W-:Y:S02]  /*10a0*/  IMAD.MOV.U32 R5, RZ, RZ, R25 ;  /* 0x000000ffff057224 */ /* 0x000fe400078e0019 */
[----:B------:R-:W-:Y:S02]  /*10b0*/  IMAD.MOV.U32 R23, RZ, RZ, R14 ;  /* 0x000000ffff177224 */ /* 0x000fe400078e000e */
[----:B------:R-:W-:-:S07]  /*10c0*/  IMAD.MOV.U32 R27, RZ, RZ, R9 ;  /* 0x000000ffff1b7224 */ /* 0x000fce00078e0009 */
[----:B------:R-:W-:Y:S05]  /*10d0*/  CALL.REL.NOINC `($__internal_0_$__cuda_sm20_dsqrt_rn_f64_mediumpath_v1) ;  /* 0x0000000400007944 */ /* 0x000fea0003c00000 */
.L_x_14:
[----:B------:R-:W-:Y:S05]  /*10e0*/  BSYNC.RECONVERGENT B0 ;  /* 0x0000000000007941 */ /* 0x000fea0003800200 */
.L_x_13:
[----:B------:R-:W0:Y:S01]  /*10f0*/  MUFU.RSQ64H R13, R11 ;  /* 0x0000000b000d7308 */ /* 0x000e220000001c00 */
[----:B------:R-:W-:Y:S01]  /*1100*/  IADD3 R12, PT, PT, R11, -0x3500000, RZ ;  /* 0xfcb000000b0c7810 */ /* 0x000fe20007ffe0ff */
[----:B------:R-:W-:Y:S01]  /*1110*/  IMAD.MOV.U32 R8, RZ, RZ, 0x0 ;  /* 0x00000000ff087424 */ /* 0x000fe200078e00ff */
[----:B------:R-:W-:Y:S01]  /*1120*/  DMUL R14, R22, 0.125 ;  /* 0x3fc00000160e7828 */ /* 0x000fe20000000000 */
[----:B------:R-:W-:Y:S01]  /*1130*/  IMAD.MOV.U32 R9, RZ, RZ, 0x3fd80000 ;  /* 0x3fd80000ff097424 */ /* 0x000fe200078e00ff */
[----:B------:R-:W-:Y:S01]  /*1140*/  ISETP.GE.U32.AND P0, PT, R12, 0x7ca00000, PT ;  /* 0x7ca000000c00780c */ /* 0x000fe20003f06070 */
[----:B------:R-:W-:Y:S04]  /*1150*/  BSSY.RECONVERGENT B0, `(.L_x_15) ;  /* 0x0000019000007945 */ /* 0x000fe80003800200 */
[----:B------:R1:W-:Y:S01]  /*1160*/  STS.64 [R4], R14 ;  /* 0x0000000e04007388 */ /* 0x0003e20000000a00 */
[----:B0-----:R-:W-:-:S08]  /*1170*/  DMUL R6, R12, R12 ;  /* 0x0000000c0c067228 */ /* 0x001fd00000000000 */
[----:B------:R-:W-:-:S08]  /*1180*/  DFMA R6, R10, -R6, 1 ;  /* 0x3ff000000a06742b */ /* 0x000fd00000000806 */
[----:B------:R-:W-:Y:S02]  /*1190*/  DFMA R8, R6, R8, 0.5 ;  /* 0x3fe000000608742b */ /* 0x000fe40000000008 */
[----:B------:R-:W-:-:S08]  /*11a0*/  DMUL R6, R12, R6 ;  /* 0x000000060c067228 */ /* 0x000fd00000000000 */
[----:B------:R-:W-:-:S08]  /*11b0*/  DFMA R6, R8, R6, R12 ;  /* 0x000000060806722b */ /* 0x000fd0000000000c */
[----:B------:R-:W-:Y:S02]  /*11c0*/  DMUL R18, R10, R6 ;  /* 0x000000060a127228 */ /* 0x000fe40000000000 */
[----:B------:R-:W-:Y:S01]  /*11d0*/  IADD3 R9, PT, PT, R7, -0x100000, RZ ;  /* 0xfff0000007097810 */ /* 0x000fe20007ffe0ff */
[----:B------:R-:W-:-:S05]  /*11e0*/  IMAD.MOV.U32 R8, RZ, RZ, R6 ;  /* 0x000000ffff087224 */ /* 0x000fca00078e0006 */
        /* <DEDUP_REMOVED lines=8> */
[----:B------:R-:W-:Y:S01]  /*1270*/  MOV R23, R12 ;  /* 0x0000000c00177202 */ /* 0x000fe20000000f00 */
[----:B------:R-:W-:Y:S01]  /*1280*/  IMAD.MOV.U32 R8, RZ, RZ, R24 ;  /* 0x000000ffff087224 */ /* 0x000fe200078e0018 */
[----:B------:R-:W-:Y:S01]  /*1290*/  MOV R18, 0x12c0 ;  /* 0x000012c000127802 */ /* 0x000fe20000000f00 */
[----:B------:R-:W-:-:S07]  /*12a0*/  IMAD.MOV.U32 R27, RZ, RZ, R9 ;  /* 0x000000ffff1b7224 */ /* 0x000fce00078e0009 */
[----:B------:R-:W-:Y:S05]  /*12b0*/  CALL.REL.NOINC `($__internal_0_$__cuda_sm20_dsqrt_rn_f64_mediumpath_v1) ;  /* 0x0000000000887944 */ /* 0x000fea0003c00000 */
[----:B------:R-:W-:Y:S01]  /*12c0*/  MOV R20, R22 ;  /* 0x0000001600147202 */ /* 0x000fe20000000f00 */
[----:B------:R-:W-:-:S07]  /*12d0*/  IMAD.MOV.U32 R21, RZ, RZ, R23 ;  /* 0x000000ffff157224 */ /* 0x000fce00078e0017 */
.L_x_16:
[----:B------:R-:W-:Y:S05]  /*12e0*/  BSYNC.RECONVERGENT B0 ;  /* 0x0000000000007941 */ /* 0x000fea0003800200 */
.L_x_15:
[----:B------:R-:W0:Y:S01]  /*12f0*/  LDCU UR6, c[0x0][0x394] ;  /* 0x00007280ff0677ac */ /* 0x000e220008000800 */
[----:B------:R-:W-:Y:S02]  /*1300*/  DSETP.GT.AND P0, PT, R16, 255, PT ;  /* 0x406fe0001000742a */ /* 0x000fe40003f04000 */
[----:B------:R-:W-:Y:S01]  /*1310*/  DMUL R4, R20, 0.125 ;  /* 0x3fc0000014047828 */ /* 0x000fe20000000000 */
[----:B------:R-:W1:Y:S03]  /*1320*/  LDCU UR7, c[0x0][0x398] ;  /* 0x00007300ff0777ac */ /* 0x000e660008000800 */
[----:B------:R-:W-:Y:S01]  /*1330*/  FSEL R6, R16, RZ, !P0 ;  /* 0x000000ff10067208 */ /* 0x000fe20004000000 */
[----:B------:R-:W2:Y:S01]  /*1340*/  LDCU.64 UR4, c[0x0][0x388] ;  /* 0x00007100ff0477ac */ /* 0x000ea20008000a00 */
[----:B------:R-:W-:Y:S01]  /*1350*/  FSEL R7, R17, 3.748046875, !P0 ;  /* 0x406fe00011077808 */ /* 0x000fe20004000000 */
[----:B------:R-:W-:Y:S01]  /*1360*/  DSETP.GT.AND P0, PT, R14, 255, PT ;  /* 0x406fe0000e00742a */ /* 0x000fe20003f04000 */
[----:B------:R-:W-:Y:S02]  /*1370*/  STS.64 [R2], R4 ;  /* 0x0000000402007388 */ /* 0x000fe40000000a00 */
[----:B------:R3:W4:Y:S03]  /*1380*/  F2I.U32.F64.TRUNC R17, R6 ;  /* 0x0000000600117311 */ /* 0x000726000030d000 */
[----:B------:R-:W-:-:S02]  /*1390*/  FSEL R8, R14, RZ, !P0 ;  /* 0x000000ff0e087208 */ /* 0x000fc40004000000 */
[----:B------:R-:W-:Y:S01]  /*13a0*/  FSEL R9, R15, 3.748046875, !P0 ;  /* 0x406fe0000f097808 */ /* 0x000fe20004000000 */
[----:B------:R-:W-:Y:S01]  /*13b0*/  DSETP.GT.AND P0, PT, R4, 255, PT ;  /* 0x406fe0000400742a */ /* 0x000fe20003f04000 */
[----:B0-----:R-:W-:-:S04]  /*13c0*/  IMAD R0, R3, UR6, R0 ;  /* 0x0000000603007c24 */ /* 0x001fc8000f8e0200 */
[----:B-1----:R-:W-:Y:S01]  /*13d0*/  IMAD R0, R0, UR7, RZ ;  /* 0x0000000700007c24 */ /* 0x002fe2000f8e02ff */
[----:B------:R-:W-:Y:S01]  /*13e0*/  FSEL R11, R5, 3.748046875, !P0 ;  /* 0x406fe000050b7808 */ /* 0x000fe20004000000 */
[----:B------:R-:W0:Y:S01]  /*13f0*/  F2I.U32.F64.TRUNC R9, R8 ;  /* 0x0000000800097311 */ /* 0x000e22000030d000 */
[----:B------:R-:W-:Y:S01]  /*1400*/  FSEL R10, R4, RZ, !P0 ;  /* 0x000000ff040a7208 */ /* 0x000fe20004000000 */
[C---:B------:R-:W-:Y:S01]  /*1410*/  VIADD R12, R0.reuse, 0x1 ;  /* 0x00000001000c7836 */ /* 0x040fe20000000000 */
[C---:B------:R-:W-:Y:S02]  /*1420*/  IADD3 R3, PT, PT, R0.reuse, 0x2, RZ ;  /* 0x0000000200037810 */ /* 0x040fe40007ffe0ff */
[----:B--2---:R-:W-:Y:S02]  /*1430*/  IADD3 R14, P2, PT, R0, UR4, RZ ;  /* 0x00000004000e7c10 */ /* 0x004fe4000ff5e0ff */
[----:B---3--:R-:W-:Y:S01]  /*1440*/  IADD3 R6, P0, PT, R3, UR4, RZ ;  /* 0x0000000403067c10 */ /* 0x008fe2000ff1e0ff */
[----:B------:R-:W1:Y:S01]  /*1450*/  F2I.U32.F64.TRUNC R11, R10 ;  /* 0x0000000a000b7311 */ /* 0x000e62000030d000 */
[----:B------:R-:W-:-:S02]  /*1460*/  IADD3 R12, P1, PT, R12, UR4, RZ ;  /* 0x000000040c0c7c10 */ /* 0x000fc4000ff3e0ff */
[----:B------:R-:W-:Y:S02]  /*1470*/  IADD3.X R7, PT, PT, RZ, UR5, RZ, P0, !PT ;  /* 0x00000005ff077c10 */ /* 0x000fe400087fe4ff */
[----:B------:R-:W-:Y:S01]  /*1480*/  IADD3.X R15, PT, PT, RZ, UR5, RZ, P2, !PT ;  /* 0x00000005ff0f7c10 */ /* 0x000fe200097fe4ff */
[----:B------:R-:W-:Y:S02]  /*1490*/  IMAD.X R13, RZ, RZ, UR5, P1 ;  /* 0x00000005ff0d7e24 */ /* 0x000fe400088e06ff */
[----:B----4-:R-:W-:Y:S04]  /*14a0*/  STG.E.U8 desc[UR8][R6.64], R17 ;  /* 0x0000001106007986 */ /* 0x010fe8000c101108 */
[----:B0-----:R-:W-:Y:S04]  /*14b0*/  STG.E.U8 desc[UR8][R12.64], R9 ;  /* 0x000000090c007986 */ /* 0x001fe8000c101108 */
[----:B-1----:R-:W-:Y:S01]  /*14c0*/  STG.E.U8 desc[UR8][R14.64], R11 ;  /* 0x0000000b0e007986 */ /* 0x002fe2000c101108 */
[----:B------:R-:W-:Y:S05]  /*14d0*/  EXIT ;  /* 0x000000000000794d */ /* 0x000fea0003800000 */
        .weak           $__internal_0_$__cuda_sm20_dsqrt_rn_f64_mediumpath_v1
        .type           $__internal_0_$__cuda_sm20_dsqrt_rn_f64_mediumpath_v1,@function
        .size           $__internal_0_$__cuda_sm20_dsqrt_rn_f64_mediumpath_v1,(.L_x_22 - $__internal_0_$__cuda_sm20_dsqrt_rn_f64_mediumpath_v1)
$__internal_0_$__cuda_sm20_dsqrt_rn_f64_mediumpath_v1:
[----:B------:R-:W-:Y:S01]  /*14e0*/  ISETP.GE.U32.AND P0, PT, R23, -0x3400000, PT ;  /* 0xfcc000001700780c */ /* 0x000fe20003f06070 */
[----:B------:R-:W-:Y:S01]  /*14f0*/  BSSY.RECONVERGENT B1, `(.L_x_17) ;  /* 0x0000028000017945 */ /* 0x000fe20003800200 */
[----:B------:R-:W-:Y:S01]  /*1500*/  MOV R25, R7 ;  /* 0x0000000700197202 */ /* 0x000fe20000000f00 */
[----:B------:R-:W-:Y:S01]  /*1510*/  IMAD.MOV.U32 R24, RZ, RZ, R20 ;  /* 0x000000ffff187224 */ /* 0x000fe200078e0014 */
[----:B------:R-:W-:Y:S01]  /*1520*/  MOV R23, R27 ;  /* 0x0000001b00177202 */ /* 0x000fe20000000f00 */
[----:B------:R-:W-:Y:S02]  /*1530*/  IMAD.MOV.U32 R9, RZ, RZ, R5 ;  /* 0x000000ffff097224 */ /* 0x000fe400078e0005 */
[----:B------:R-:W-:-:S06]  /*1540*/  IMAD.MOV.U32 R7, RZ, RZ, R19 ;  /* 0x000000ffff077224 */ /* 0x000fcc00078e0013 */
[----:B------:R-:W-:Y:S05]  /*1550*/  @!P0 BRA `(.L_x_18) ;  /* 0x0000000000208947 */ /* 0x000fea0003800000 */
[----:B------:R-:W-:-:S10]  /*1560*/  DFMA.RM R8, R8, R22, R6 ;  /* 0x000000160808722b */ /* 0x000fd40000004006 */
[----:B------:R-:W-:-:S04]  /*1570*/  IADD3 R6, P0, PT, R8, 0x1, RZ ;  /* 0x0000000108067810 */ /* 0x000fc80007f1e0ff */
[----:B------:R-:W-:-:S06]  /*1580*/  IADD3.X R7, PT, PT, RZ, R9, RZ, P0, !PT ;  /* 0x00000009ff077210 */ /* 0x000fcc00007fe4ff */
[----:B------:R-:W-:-:S08]  /*1590*/  DFMA.RP R24, -R8, R6, R24 ;  /* 0x000000060818722b */ /* 0x000fd00000008118 */
[----:B------:R-:W-:-:S06]  /*15a0*/  DSETP.GT.AND P0, PT, R24, RZ, PT ;  /* 0x000000ff1800722a */ /* 0x000fcc0003f04000 */
[----:B------:R-:W-:Y:S02]  /*15b0*/  FSEL R6, R6, R8, P0 ;  /* 0x0000000806067208 */ /* 0x000fe40000000000 */
[----:B------:R-:W-:Y:S01]  /*15c0*/  FSEL R7, R7, R9, P0 ;  /* 0x0000000907077208 */ /* 0x000fe20000000000 */
[----:B------:R-:W-:Y:S06]  /*15d0*/  BRA `(.L_x_19) ;  /* 0x0000000000647947 */ /* 0x000fec0003800000 */
.L_x_18:
[----:B------:R-:W-:-:S14]  /*15e0*/  DSETP.NE.AND P0, PT, R24, RZ, PT ;  /* 0x000000ff1800722a */ /* 0x000fdc0003f05000 */
[----:B------:R-:W-:Y:S05]  /*15f0*/  @!P0 BRA `(.L_x_20) ;  /* 0x0000000000588947 */ /* 0x000fea0003800000 */
[----:B------:R-:W-:-:S13]  /*1600*/  ISETP.GE.AND P0, PT, R25, RZ, PT ;  /* 0x000000ff1900720c */ /* 0x000fda0003f06270 */
[----:B------:R-:W-:Y:S01]  /*1610*/  @!P0 IMAD.MOV.U32 R6, RZ, RZ, 0x0 ;  /* 0x00000000ff068424 */ /* 0x000fe200078e00ff */
[----:B------:R-:W-:Y:S01]  /*1620*/  @!P0 MOV R7, 0xfff80000 ;  /* 0xfff8000000078802 */ /* 0x000fe20000000f00 */
[----:B------:R-:W-:Y:S06]  /*1630*/  @!P0 BRA `(.L_x_19) ;  /* 0x00000000004c8947 */ /* 0x000fec0003800000 */
[----:B------:R-:W-:-:S13]  /*1640*/  ISETP.GT.AND P0, PT, R25, 0x7fefffff, PT ;  /* 0x7fefffff1900780c */ /* 0x000fda0003f04270 */
[----:B------:R-:W-:Y:S05]  /*1650*/  @P0 BRA `(.L_x_20) ;  /* 0x0000000000400947 */ /* 0x000fea0003800000 */
[----:B------:R-:W-:Y:S01]  /*1660*/  DMUL R24, R24, 8.11296384146066816958e+31 ;  /* 0x4690000018187828 */ /* 0x000fe20000000000 */
[----:B------:R-:W-:Y:S01]  /*1670*/  IMAD.MOV.U32 R6, RZ, RZ, RZ ;  /* 0x000000ffff067224 */ /* 0x000fe200078e00ff */
[----:B------:R-:W-:Y:S01]  /*1680*/  MOV R8, 0x0 ;  /* 0x0000000000087802 */ /* 0x000fe20000000f00 */
[----:B------:R-:W-:-:S03]  /*1690*/  IMAD.MOV.U32 R9, RZ, RZ, 0x3fd80000 ;  /* 0x3fd80000ff097424 */ /* 0x000fc600078e00ff */
[----:B------:R-:W0:Y:S02]  /*16a0*/  MUFU.RSQ64H R7, R25 ;  /* 0x0000001900077308 */ /* 0x000e240000001c00 */
[----:B0-----:R-:W-:-:S08]  /*16b0*/  DMUL R22, R6, R6 ;  /* 0x0000000606167228 */ /* 0x001fd00000000000 */
[----:B------:R-:W-:-:S08]  /*16c0*/  DFMA R22, R24, -R22, 1 ;  /* 0x3ff000001816742b */ /* 0x000fd00000000816 */
[----:B------:R-:W-:Y:S02]  /*16d0*/  DFMA R8, R22, R8, 0.5 ;  /* 0x3fe000001608742b */ /* 0x000fe40000000008 */
[----:B------:R-:W-:-:S08]  /*16e0*/  DMUL R22, R6, R22 ;  /* 0x0000001606167228 */ /* 0x000fd00000000000 */
[----:B------:R-:W-:-:S08]  /*16f0*/  DFMA R8, R8, R22, R6 ;  /* 0x000000160808722b */ /* 0x000fd00000000006 */
[----:B------:R-:W-:Y:S02]  /*1700*/  DMUL R6, R24, R8 ;  /* 0x0000000818067228 */ /* 0x000fe40000000000 */
[----:B------:R-:W-:-:S06]  /*1710*/  IADD3 R9, PT, PT, R9, -0x100000, RZ ;  /* 0xfff0000009097810 */ /* 0x000fcc0007ffe0ff */
[----:B------:R-:W-:-:S08]  /*1720*/  DFMA R22, R6, -R6, R24 ;  /* 0x800000060616722b */ /* 0x000fd00000000018 */
[----:B------:R-:W-:-:S10]  /*1730*/  DFMA R6, R8, R22, R6 ;  /* 0x000000160806722b */ /* 0x000fd40000000006 */
[----:B------:R-:W-:Y:S01]  /*1740*/  VIADD R7, R7, 0xfcb00000 ;  /* 0xfcb0000007077836 */ /* 0x000fe20000000000 */
[----:B------:R-:W-:Y:S06]  /*1750*/  BRA `(.L_x_19) ;  /* 0x0000000000047947 */ /* 0x000fec0003800000 */
.L_x_20:
[----:B------:R-:W-:-:S11]  /*1760*/  DADD R6, R24, R24 ;  /* 0x0000000018067229 */ /* 0x000fd60000000018 */
.L_x_19:
[----:B------:R-:W-:Y:S05]  /*1770*/  BSYNC.RECONVERGENT B1 ;  /* 0x0000000000017941 */ /* 0x000fea0003800200 */
.L_x_17:
[----:B------:R-:W-:Y:S01]  /*1780*/  HFMA2 R19, -RZ, RZ, 0, 0 ;  /* 0x00000000ff137431 */ /* 0x000fe200000001ff */
[----:B------:R-:W-:Y:S01]  /*1790*/  MOV R22, R6 ;  /* 0x0000000600167202 */ /* 0x000fe20000000f00 */
[----:B------:R-:W-:Y:S02]  /*17a0*/  IMAD.MOV.U32 R23, RZ, RZ, R7 ;  /* 0x000000ffff177224 */ /* 0x000fe400078e0007 */
[----:B------:R-:W-:Y:S05]  /*17b0*/  RET.REL.NODEC R18 `(_Z5SobelPhS_jjj) ;  /* 0xffffffe812107950 */ /* 0x000fea0003c3ffff */
.L_x_21:
[----:B------:R-:W-:-:S00]  /*17c0*/  BRA `(.L_x_21) ;  /* 0xfffffffc00fc7947 */ /* 0x000fc0000383ffff */
[----:B------:R-:W-:-:S00]  /*17d0*/  NOP ;  /* 0x0000000000007918 */ /* 0x000fc00000000000 */
        /* <DEDUP_REMOVED lines=10> */
.L_x_22:


//--------------------- .nv.global.init           --------------------------
	.section	.nv.global.init,"aw",@progbits
	.align	4
.nv.global.init:
	.type		mask,@object
	.size		mask,(.L_0 - mask)
mask:
        /*0000*/ 	.byte	0xff, 0xff, 0xff, 0xff, 0xfc, 0xff, 0xff, 0xff, 0xfa, 0xff, 0xff, 0xff, 0xfc, 0xff, 0xff, 0xff
        /* <DEDUP_REMOVED lines=11> */
        /*00c0*/ 	.byte	0x02, 0x00, 0x00, 0x00, 0x01, 0x00, 0x00, 0x00
.L_0:


//--------------------- .nv.shared._Z5SobelPhS_jjj --------------------------
	.section	.nv.shared._Z5SobelPhS_jjj,"aw",@nobits
	.sectionflags	@""
	.align	8
.nv.shared._Z5SobelPhS_jjj:
	.zero		1792


//--------------------- .nv.shared.reserved.0     --------------------------
	.section	.nv.shared.reserved.0,"aw",@nobits
	.weak		__nv_reservedSMEM_offset_0_alias
	.size		__nv_reservedSMEM_offset_0_alias, 0, 64
	.other		__nv_reservedSMEM_offset_0_alias,@"STO_CUDA_RESERVED_SHARED STV_DEFAULT"
__nv_reservedSMEM_offset_0_alias:
	.zero		0
	.zero		64


//--------------------- .nv.constant0._Z5SobelPhS_jjj --------------------------
	.section	.nv.constant0._Z5SobelPhS_jjj,"a",@progbits
	.sectionflags	@""
	.align	4
.nv.constant0._Z5SobelPhS_jjj:
	.zero		924


//--------------------- SYMBOLS --------------------------

	.type		.nv.reservedSmem.offset0,@object
	.size		.nv.reservedSmem.offset0,0x4
	.type		.nv.reservedSmem.cap,@object
	.size		.nv.reservedSmem.cap,0x4
